//
// Generated by NVIDIA NVVM Compiler
//
// Compiler Build ID: CL-36424714
// Cuda compilation tools, release 13.0, V13.0.88
// Based on NVVM 20.0.0
//

.version 9.0
.target sm_100
.address_size 64

	// .globl	_Z6vecAddPfS_
.global .align 4 .b8 __cudart_i2opi_f[24] = {65, 144, 67, 60, 153, 149, 98, 219, 192, 221, 52, 245, 209, 87, 39, 252, 41, 21, 68, 78, 110, 131, 249, 162};

.visible .entry _Z6vecAddPfS_(
	.param .u64 .ptr .align 1 _Z6vecAddPfS__param_0,
	.param .u64 .ptr .align 1 _Z6vecAddPfS__param_1
)
{
	.local .align 4 .b8 	__local_depot0[28];
	.reg .b64 	%SP;
	.reg .b64 	%SPL;
	.reg .pred 	%p<10>;
	.reg .b32 	%r<44>;
	.reg .b32 	%f<28>;
	.reg .b64 	%rd<25>;
	.reg .b64 	%fd<3>;

	mov.u64 	%SPL, __local_depot0;
	ld.param.u64 	%rd9, [_Z6vecAddPfS__param_1];
	add.u64 	%rd1, %SPL, 0;
	mov.u32 	%r16, %ctaid.x;
	mov.u32 	%r17, %ntid.x;
	mov.u32 	%r18, %tid.x;
	mad.lo.s32 	%r1, %r16, %r17, %r18;
	setp.gt.s32 	%p1, %r1, 9;
	@%p1 bra 	$L__BB0_10;
	cvt.rn.f32.s32 	%f1, %r1;
	mul.f32 	%f7, %f1, 0f3F22F983;
	cvt.rni.s32.f32 	%r43, %f7;
	cvt.rn.f32.s32 	%f8, %r43;
	fma.rn.f32 	%f9, %f8, 0fBFC90FDA, %f1;
	fma.rn.f32 	%f10, %f8, 0fB3A22168, %f9;
	fma.rn.f32 	%f27, %f8, 0fA7C234C5, %f10;
	abs.f32 	%f3, %f1;
	setp.ltu.f32 	%p2, %f3, 0f47CE4780;
	@%p2 bra 	$L__BB0_9;
	setp.neu.f32 	%p3, %f3, 0f7F800000;
	@%p3 bra 	$L__BB0_4;
	mov.f32 	%f13, 0f00000000;
	mul.rn.f32 	%f27, %f1, %f13;
	mov.b32 	%r43, 0;
	bra.uni 	$L__BB0_9;
$L__BB0_4:
	mov.b32 	%r3, %f1;
	shl.b32 	%r20, %r3, 8;
	or.b32  	%r4, %r20, -2147483648;
	mov.b64 	%rd24, 0;
	mov.b32 	%r40, 0;
	mov.u64 	%rd22, __cudart_i2opi_f;
	mov.u64 	%rd23, %rd1;
$L__BB0_5:
	.pragma "nounroll";
	ld.global.nc.u32 	%r21, [%rd22];
	mad.wide.u32 	%rd13, %r21, %r4, %rd24;
	shr.u64 	%rd24, %rd13, 32;
	st.local.u32 	[%rd23], %rd13;
	add.s32 	%r40, %r40, 1;
	add.s64 	%rd23, %rd23, 4;
	add.s64 	%rd22, %rd22, 4;
	setp.ne.s32 	%p4, %r40, 6;
	@%p4 bra 	$L__BB0_5;
	shr.u32 	%r22, %r3, 23;
	st.local.u32 	[%rd1+24], %rd24;
	and.b32  	%r7, %r22, 31;
	and.b32  	%r23, %r22, 224;
	add.s32 	%r24, %r23, -128;
	shr.u32 	%r25, %r24, 5;
	mul.wide.u32 	%rd14, %r25, 4;
	sub.s64 	%rd8, %rd1, %rd14;
	ld.local.u32 	%r41, [%rd8+24];
	ld.local.u32 	%r42, [%rd8+20];
	setp.eq.s32 	%p5, %r7, 0;
	@%p5 bra 	$L__BB0_8;
	shf.l.wrap.b32 	%r41, %r42, %r41, %r7;
	ld.local.u32 	%r26, [%rd8+16];
	shf.l.wrap.b32 	%r42, %r26, %r42, %r7;
$L__BB0_8:
	shr.u32 	%r27, %r41, 30;
	shf.l.wrap.b32 	%r28, %r42, %r41, 2;
	shl.b32 	%r29, %r42, 2;
	shr.u32 	%r30, %r28, 31;
	add.s32 	%r31, %r30, %r27;
	neg.s32 	%r32, %r31;
	setp.lt.s32 	%p6, %r1, 0;
	selp.b32 	%r43, %r32, %r31, %p6;
	xor.b32  	%r33, %r28, %r3;
	shr.s32 	%r34, %r28, 31;
	xor.b32  	%r35, %r34, %r28;
	xor.b32  	%r36, %r34, %r29;
	cvt.u64.u32 	%rd15, %r35;
	shl.b64 	%rd16, %rd15, 32;
	cvt.u64.u32 	%rd17, %r36;
	or.b64  	%rd18, %rd16, %rd17;
	cvt.rn.f64.s64 	%fd1, %rd18;
	mul.f64 	%fd2, %fd1, 0d3BF921FB54442D19;
	cvt.rn.f32.f64 	%f11, %fd2;
	neg.f32 	%f12, %f11;
	setp.lt.s32 	%p7, %r33, 0;
	selp.f32 	%f27, %f12, %f11, %p7;
$L__BB0_9:
	mul.rn.f32 	%f14, %f27, %f27;
	and.b32  	%r38, %r43, 1;
	setp.eq.b32 	%p8, %r38, 1;
	selp.f32 	%f15, 0f3F800000, %f27, %p8;
	fma.rn.f32 	%f16, %f14, %f15, 0f00000000;
	fma.rn.f32 	%f17, %f14, 0f37CBAC00, 0fBAB607ED;
	selp.f32 	%f18, %f17, 0fB94D4153, %p8;
	selp.f32 	%f19, 0f3D2AAABB, 0f3C0885E4, %p8;
	fma.rn.f32 	%f20, %f18, %f14, %f19;
	selp.f32 	%f21, 0fBEFFFFFF, 0fBE2AAAA8, %p8;
	fma.rn.f32 	%f22, %f20, %f14, %f21;
	fma.rn.f32 	%f23, %f22, %f16, %f15;
	and.b32  	%r39, %r43, 2;
	setp.eq.s32 	%p9, %r39, 0;
	mov.f32 	%f24, 0f00000000;
	sub.f32 	%f25, %f24, %f23;
	selp.f32 	%f26, %f23, %f25, %p9;
	cvta.to.global.u64 	%rd19, %rd9;
	mul.wide.s32 	%rd20, %r1, 4;
	add.s64 	%rd21, %rd19, %rd20;
	st.global.f32 	[%rd21], %f26;
$L__BB0_10:
	ret;

}


// ===== COMPILED SASS (sm_100) =====

	.target	sm_100

	.elftype	@"ET_EXEC"


//--------------------- .note.nv.tkinfo           --------------------------
	.section	.note.nv.tkinfo,"",@"SHT_NOTE"
	.sectionflags	@"SHF_NOTE_NV_TKINFO"
	.tkinfo
        /*0018*/ 	.word	0x00000002
        /*0030*/ 	.string	""
        /*0030*/ 	.string	"ptxas"
        /*0030*/ 	.string	"Cuda compilation tools, release 13.0, V13.0.88"
        /*0030*/ 	.string	"Build cuda_13.0.r13.0/compiler.36424714_0"
        /*0030*/ 	.string	"-arch sm_100 -m 64 "



//--------------------- .note.nv.cuinfo           --------------------------
	.section	.note.nv.cuinfo,"",@"SHT_NOTE"
	.sectionflags	@"SHF_NOTE_NV_CUINFO"
        /*0018*/ 	.short	0x0002
        /*001a*/ 	.short	0x0064
        /*001c*/ 	.short	0x0082
	.zero		2


//--------------------- .nv.info                  --------------------------
	.section	.nv.info,"",@"SHT_CUDA_INFO"
	.align	4


	//----- nvinfo : EIATTR_REGCOUNT
	.align		4
        /*0000*/ 	.byte	0x04, 0x2f
        /*0002*/ 	.short	(.L_2 - .L_1)
	.align		4
.L_1:
        /*0004*/ 	.word	index@(_Z6vecAddPfS_)
        /*0008*/ 	.word	0x00000012


	//----- nvinfo : EIATTR_FRAME_SIZE
	.align		4
.L_2:
        /*000c*/ 	.byte	0x04, 0x11
        /*000e*/ 	.short	(.L_4 - .L_3)
	.align		4
.L_3:
        /*0010*/ 	.word	index@(_Z6vecAddPfS_)
        /*0014*/ 	.word	0x00000000


	//----- nvinfo : EIATTR_MIN_STACK_SIZE
	.align		4
.L_4:
        /*0018*/ 	.byte	0x04, 0x12
        /*001a*/ 	.short	(.L_6 - .L_5)
	.align		4
.L_5:
        /*001c*/ 	.word	index@(_Z6vecAddPfS_)
        /*0020*/ 	.word	0x00000000
.L_6:


//--------------------- .nv.compat                --------------------------
	.section	.nv.compat,"",@"SHT_CUDA_COMPAT_INFO"
	.align	4
        /*0000*/ 	.byte	0x02, 0x09, 0x00, 0x00, 0x02, 0x02, 0x01, 0x00, 0x02, 0x05, 0x05, 0x00, 0x03, 0x07, 0x01, 0x01
        /*0010*/ 	.byte	0x02, 0x03, 0x00, 0x00, 0x02, 0x06, 0x01, 0x00, 0x04, 0x0b, 0x08, 0x00, 0x01, 0x00, 0x00, 0x00
        /*0020*/ 	.byte	0x00, 0x00, 0x00, 0x00


//--------------------- .nv.info._Z6vecAddPfS_    --------------------------
	.section	.nv.info._Z6vecAddPfS_,"",@"SHT_CUDA_INFO"
	.sectionflags	@""
	.align	4


	//----- nvinfo : EIATTR_CUDA_API_VERSION
	.align		4
        /*0000*/ 	.byte	0x04, 0x37
        /*0002*/ 	.short	(.L_8 - .L_7)
.L_7:
        /*0004*/ 	.word	0x00000082


	//----- nvinfo : EIATTR_KPARAM_INFO
	.align		4
.L_8:
        /*0008*/ 	.byte	0x04, 0x17
        /*000a*/ 	.short	(.L_10 - .L_9)
.L_9:
        /*000c*/ 	.word	0x00000000
        /*0010*/ 	.short	0x0001
        /*0012*/ 	.short	0x0008
        /*0014*/ 	.byte	0x00, 0xf5, 0x21, 0x00


	//----- nvinfo : EIATTR_KPARAM_INFO
	.align		4
.L_10:
        /*0018*/ 	.byte	0x04, 0x17
        /*001a*/ 	.short	(.L_12 - .L_11)
.L_11:
        /*001c*/ 	.word	0x00000000
        /*0020*/ 	.short	0x0000
        /*0022*/ 	.short	0x0000
        /*0024*/ 	.byte	0x00, 0xf5, 0x21, 0x00


	//----- nvinfo : EIATTR_SPARSE_MMA_MASK
	.align		4
.L_12:
        /*0028*/ 	.byte	0x03, 0x50
        /*002a*/ 	.short	0x0000


	//----- nvinfo : EIATTR_MAXREG_COUNT
	.align		4
        /*002c*/ 	.byte	0x03, 0x1b
        /*002e*/ 	.short	0x00ff


	//----- nvinfo : EIATTR_MERCURY_ISA_VERSION
	.align		4
        /*0030*/ 	.byte	0x03, 0x5f
        /*0032*/ 	.short	0x0101


	//----- nvinfo : EIATTR_VRC_CTA_INIT_COUNT
	.align		4
        /*0034*/ 	.byte	0x02, 0x4a
	.zero		1
	.zero		1


	//----- nvinfo : EIATTR_EXIT_INSTR_OFFSETS
	.align		4
        /*0038*/ 	.byte	0x04, 0x1c
        /*003a*/ 	.short	(.L_14 - .L_13)


	//   ....[0]....
.L_13:
        /*003c*/ 	.word	0x00000060


	//   ....[1]....
        /*0040*/ 	.word	0x00000870


	//----- nvinfo : EIATTR_CRS_STACK_SIZE
	.align		4
.L_14:
        /*0044*/ 	.byte	0x04, 0x1e
        /*0046*/ 	.short	(.L_16 - .L_15)
.L_15:
        /*0048*/ 	.word	0x00000000


	//----- nvinfo : EIATTR_CBANK_PARAM_SIZE
	.align		4
.L_16:
        /*004c*/ 	.byte	0x03, 0x19
        /*004e*/ 	.short	0x0010


	//----- nvinfo : EIATTR_PARAM_CBANK
	.align		4
        /*0050*/ 	.byte	0x04, 0x0a
        /*0052*/ 	.short	(.L_18 - .L_17)
	.align		4
.L_17:
        /*0054*/ 	.word	index@(.nv.constant0._Z6vecAddPfS_)
        /*0058*/ 	.short	0x0380
        /*005a*/ 	.short	0x0010


	//----- nvinfo : EIATTR_SW_WAR
	.align		4
.L_18:
        /*005c*/ 	.byte	0x04, 0x36
        /*005e*/ 	.short	(.L_20 - .L_19)
.L_19:
        /*0060*/ 	.word	0x00000008
.L_20:


//--------------------- .nv.callgraph             --------------------------
	.section	.nv.callgraph,"",@"SHT_CUDA_CALLGRAPH"
	.align	4
	.sectionentsize	8
	.align		4
        /*0000*/ 	.word	0x00000000
	.align		4
        /*0004*/ 	.word	0xffffffff
	.align		4
        /*0008*/ 	.word	0x00000000
	.align		4
        /*000c*/ 	.word	0xfffffffe
	.align		4
        /*0010*/ 	.word	0x00000000
	.align		4
        /*0014*/ 	.word	0xfffffffd
	.align		4
        /*0018*/ 	.word	0x00000000
	.align		4
        /*001c*/ 	.word	0xfffffffc


//--------------------- .nv.constant4             --------------------------
	.section	.nv.constant4,"a",@progbits
	.align	8
	.align		8
.nv.constant4:
        /*0000*/ 	.dword	__cudart_i2opi_f


//--------------------- .text._Z6vecAddPfS_       --------------------------
	.section	.text._Z6vecAddPfS_,"ax",@progbits
	.align	128
        .global         _Z6vecAddPfS_
        .type           _Z6vecAddPfS_,@function
        .size           _Z6vecAddPfS_,(.L_x_6 - _Z6vecAddPfS_)
        .other          _Z6vecAddPfS_,@"STO_CUDA_ENTRY STV_DEFAULT"
_Z6vecAddPfS_:
.text._Z6vecAddPfS_:
[----:B------:R-:W-:Y:S01]  /*0000*/  LDC R1, c[0x0][0x37c] ;  /* 0x0000df00ff017b82 */ /* 0x000fe20000000800 */
[----:B------:R-:W0:Y:S07]  /*0010*/  S2R R3, SR_TID.X ;  /* 0x0000000000037919 */ /* 0x000e2e0000002100 */
[----:B------:R-:W0:Y:S08]  /*0020*/  S2UR UR4, SR_CTAID.X ;  /* 0x00000000000479c3 */ /* 0x000e300000002500 */
[----:B------:R-:W0:Y:S02]  /*0030*/  LDC R2, c[0x0][0x360] ;  /* 0x0000d800ff027b82 */ /* 0x000e240000000800 */
[----:B0-----:R-:W-:-:S05]  /*0040*/  IMAD R2, R2, UR4, R3 ;  /* 0x0000000402027c24 */ /* 0x001fca000f8e0203 */
[----:B------:R-:W-:-:S13]  /*0050*/  ISETP.GT.AND P0, PT, R2, 0x9, PT ;  /* 0x000000090200780c */ /* 0x000fda0003f04270 */
[----:B------:R-:W-:Y:S05]  /*0060*/  @P0 EXIT ;  /* 0x000000000000094d */ /* 0x000fea0003800000 */
[----:B------:R-:W-:Y:S01]  /*0070*/  I2FP.F32.S32 R0, R2 ;  /* 0x0000000200007245 */ /* 0x000fe20000201400 */
[----:B------:R-:W0:Y:S01]  /*0080*/  LDCU.64 UR6, c[0x0][0x358] ;  /* 0x00006b00ff0677ac */ /* 0x000e220008000a00 */
[----:B------:R-:W-:Y:S02]  /*0090*/  BSSY.RECONVERGENT B0, `(.L_x_0) ;  /* 0x0000069000007945 */ /* 0x000fe40003800200 */
[C---:B------:R-:W-:Y:S01]  /*00a0*/  FSETP.GE.AND P0, PT, |R0|.reuse, 105615, PT ;  /* 0x47ce47800000780b */ /* 0x040fe20003f06200 */
[----:B------:R-:W-:-:S06]  /*00b0*/  FMUL R3, R0, 0.63661974668502807617 ;  /* 0x3f22f98300037820 */ /* 0x000fcc0000400000 */
[----:B------:R-:W1:Y:S02]  /*00c0*/  F2I.NTZ R3, R3 ;  /* 0x0000000300037305 */ /* 0x000e640000203100 */
[----:B-1----:R-:W-:-:S05]  /*00d0*/  I2FP.F32.S32 R5, R3 ;  /* 0x0000000300057245 */ /* 0x002fca0000201400 */
[----:B------:R-:W-:-:S04]  /*00e0*/  FFMA R4, R5, -1.5707962512969970703, R0 ;  /* 0xbfc90fda05047823 */ /* 0x000fc80000000000 */
[----:B------:R-:W-:-:S04]  /*00f0*/  FFMA R4, R5, -7.5497894158615963534e-08, R4 ;  /* 0xb3a2216805047823 */ /* 0x000fc80000000004 */
[----:B------:R-:W-:Y:S01]  /*0100*/  FFMA R6, R5, -5.3903029534742383927e-15, R4 ;  /* 0xa7c234c505067823 */ /* 0x000fe20000000004 */
[----:B0-----:R-:W-:Y:S06]  /*0110*/  @!P0 BRA `(.L_x_1) ;  /* 0x0000000400808947 */ /* 0x001fec0003800000 */
[----:B------:R-:W-:-:S13]  /*0120*/  FSETP.NEU.AND P0, PT, |R0|, +INF , PT ;  /* 0x7f8000000000780b */ /* 0x000fda0003f0d200 */
[----:B------:R-:W-:Y:S01]  /*0130*/  @!P0 FMUL R6, RZ, R0 ;  /* 0x00000000ff068220 */ /* 0x000fe20000400000 */
[----:B------:R-:W-:Y:S01]  /*0140*/  @!P0 IMAD.MOV.U32 R3, RZ, RZ, RZ ;  /* 0x000000ffff038224 */ /* 0x000fe200078e00ff */
[----:B------:R-:W-:Y:S06]  /*0150*/  @!P0 BRA `(.L_x_1) ;  /* 0x0000000400708947 */ /* 0x000fec0003800000 */
[----:B------:R-:W-:Y:S01]  /*0160*/  IMAD.SHL.U32 R3, R0, 0x100, RZ ;  /* 0x0000010000037824 */ /* 0x000fe200078e00ff */
[----:B------:R-:W0:Y:S01]  /*0170*/  LDCU.64 UR8, c[0x4][URZ] ;  /* 0x01000000ff0877ac */ /* 0x000e220008000a00 */
[----:B------:R-:W-:Y:S02]  /*0180*/  IMAD.MOV.U32 R11, RZ, RZ, RZ ;  /* 0x000000ffff0b7224 */ /* 0x000fe400078e00ff */
[----:B------:R-:W-:Y:S01]  /*0190*/  IMAD.MOV.U32 R8, RZ, RZ, RZ ;  /* 0x000000ffff087224 */ /* 0x000fe200078e00ff */
[----:B------:R-:W-:Y:S01]  /*01a0*/  LOP3.LUT R3, R3, 0x80000000, RZ, 0xfc, !PT ;  /* 0x8000000003037812 */ /* 0x000fe200078efcff */
[----:B------:R-:W-:Y:S01]  /*01b0*/  UMOV UR5, URZ ;  /* 0x000000ff00057c82 */ /* 0x000fe20008000000 */
[----:B------:R-:W-:-:S05]  /*01c0*/  UMOV UR4, URZ ;  /* 0x000000ff00047c82 */ /* 0x000fca0008000000 */
.L_x_2:
[----:B0-----:R-:W-:Y:S02]  /*01d0*/  IMAD.U32 R6, RZ, RZ, UR8 ;  /* 0x00000008ff067e24 */ /* 0x001fe4000f8e00ff */
[----:B------:R-:W-:-:S05]  /*01e0*/  IMAD.U32 R7, RZ, RZ, UR9 ;  /* 0x00000009ff077e24 */ /* 0x000fca000f8e00ff */
[----:B------:R-:W2:Y:S01]  /*01f0*/  LDG.E.CONSTANT R4, desc[UR6][R6.64] ;  /* 0x0000000606047981 */ /* 0x000ea2000c1e9900 */
[----:B------:R-:W-:Y:S01]  /*0200*/  UIADD3 UR4, UPT, UPT, UR4, 0x1, URZ ;  /* 0x0000000104047890 */ /* 0x000fe2000fffe0ff */
[C---:B------:R-:W-:Y:S01]  /*0210*/  ISETP.EQ.AND P0, PT, R8.reuse, RZ, PT ;  /* 0x000000ff0800720c */ /* 0x040fe20003f02270 */
[----:B------:R-:W-:Y:S01]  /*0220*/  UIADD3 UR8, UP1, UPT, UR8, 0x4, URZ ;  /* 0x0000000408087890 */ /* 0x000fe2000ff3e0ff */
[C---:B------:R-:W-:Y:S01]  /*0230*/  ISETP.EQ.AND P1, PT, R8.reuse, 0x4, PT ;  /* 0x000000040800780c */ /* 0x040fe20003f22270 */
[----:B------:R-:W-:Y:S01]  /*0240*/  UISETP.NE.AND UP0, UPT, UR4, 0x6, UPT ;  /* 0x000000060400788c */ /* 0x000fe2000bf05270 */
[C---:B------:R-:W-:Y:S01]  /*0250*/  ISETP.EQ.AND P2, PT, R8.reuse, 0x8, PT ;  /* 0x000000080800780c */ /* 0x040fe20003f42270 */
[----:B------:R-:W-:Y:S01]  /*0260*/  UIADD3.X UR9, UPT, UPT, URZ, UR9, URZ, UP1, !UPT ;  /* 0x00000009ff097290 */ /* 0x000fe20008ffe4ff */
[C---:B------:R-:W-:Y:S02]  /*0270*/  ISETP.EQ.AND P3, PT, R8.reuse, 0xc, PT ;  /* 0x0000000c0800780c */ /* 0x040fe40003f62270 */
[----:B------:R-:W-:-:S02]  /*0280*/  ISETP.EQ.AND P4, PT, R8, 0x10, PT ;  /* 0x000000100800780c */ /* 0x000fc40003f82270 */
[C---:B------:R-:W-:Y:S02]  /*0290*/  ISETP.EQ.AND P5, PT, R8.reuse, 0x14, PT ;  /* 0x000000140800780c */ /* 0x040fe40003fa2270 */
[----:B------:R-:W-:Y:S01]  /*02a0*/  IADD3 R8, PT, PT, R8, 0x4, RZ ;  /* 0x0000000408087810 */ /* 0x000fe20007ffe0ff */
[----:B--2---:R-:W-:-:S03]  /*02b0*/  IMAD.WIDE.U32 R4, R4, R3, RZ ;  /* 0x0000000304047225 */ /* 0x004fc600078e00ff */
[----:B------:R-:W-:-:S04]  /*02c0*/  IADD3 R4, P6, PT, R4, R11, RZ ;  /* 0x0000000b04047210 */ /* 0x000fc80007fde0ff */
[----:B------:R-:W-:Y:S01]  /*02d0*/  IADD3.X R11, PT, PT, R5, UR5, RZ, P6, !PT ;  /* 0x00000005050b7c10 */ /* 0x000fe2000b7fe4ff */
[--C-:B------:R-:W-:Y:S01]  /*02e0*/  @P1 IMAD.MOV.U32 R10, RZ, RZ, R4.reuse ;  /* 0x000000ffff0a1224 */ /* 0x100fe200078e0004 */
[----:B------:R-:W-:Y:S01]  /*02f0*/  @P0 MOV R9, R4 ;  /* 0x0000000400090202 */ /* 0x000fe20000000f00 */
[--C-:B------:R-:W-:Y:S02]  /*0300*/  @P2 IMAD.MOV.U32 R12, RZ, RZ, R4.reuse ;  /* 0x000000ffff0c2224 */ /* 0x100fe400078e0004 */
[--C-:B------:R-:W-:Y:S02]  /*0310*/  @P3 IMAD.MOV.U32 R13, RZ, RZ, R4.reuse ;  /* 0x000000ffff0d3224 */ /* 0x100fe400078e0004 */
[--C-:B------:R-:W-:Y:S02]  /*0320*/  @P4 IMAD.MOV.U32 R14, RZ, RZ, R4.reuse ;  /* 0x000000ffff0e4224 */ /* 0x100fe400078e0004 */
[----:B------:R-:W-:Y:S01]  /*0330*/  @P5 IMAD.MOV.U32 R15, RZ, RZ, R4 ;  /* 0x000000ffff0f5224 */ /* 0x000fe200078e0004 */
[----:B------:R-:W-:Y:S06]  /*0340*/  BRA.U UP0, `(.L_x_2) ;  /* 0xfffffffd00a07547 */ /* 0x000fec000b83ffff */
[----:B------:R-:W-:Y:S01]  /*0350*/  SHF.R.U32.HI R3, RZ, 0x17, R0 ;  /* 0x00000017ff037819 */ /* 0x000fe20000011600 */
[----:B------:R-:W-:Y:S03]  /*0360*/  BSSY.RECONVERGENT B1, `(.L_x_3) ;  /* 0x0000029000017945 */ /* 0x000fe60003800200 */
[C---:B------:R-:W-:Y:S02]  /*0370*/  LOP3.LUT R4, R3.reuse, 0xe0, RZ, 0xc0, !PT ;  /* 0x000000e003047812 */ /* 0x040fe400078ec0ff */
[----:B------:R-:W-:-:S03]  /*0380*/  LOP3.LUT P6, RZ, R3, 0x1f, RZ, 0xc0, !PT ;  /* 0x0000001f03ff7812 */ /* 0x000fc600078cc0ff */
[----:B------:R-:W-:-:S05]  /*0390*/  VIADD R4, R4, 0xffffff80 ;  /* 0xffffff8004047836 */ /* 0x000fca0000000000 */
[----:B------:R-:W-:-:S05]  /*03a0*/  SHF.R.U32.HI R4, RZ, 0x5, R4 ;  /* 0x00000005ff047819 */ /* 0x000fca0000011604 */
[----:B------:R-:W-:-:S05]  /*03b0*/  IMAD.U32 R6, R4, -0x4, RZ ;  /* 0xfffffffc04067824 */ /* 0x000fca00078e00ff */
[C---:B------:R-:W-:Y:S02]  /*03c0*/  ISETP.EQ.AND P3, PT, R6.reuse, -0x18, PT ;  /* 0xffffffe80600780c */ /* 0x040fe40003f62270 */
[C---:B------:R-:W-:Y:S02]  /*03d0*/  ISETP.EQ.AND P4, PT, R6.reuse, -0x14, PT ;  /* 0xffffffec0600780c */ /* 0x040fe40003f82270 */
[C---:B------:R-:W-:Y:S02]  /*03e0*/  ISETP.EQ.AND P2, PT, R6.reuse, -0x10, PT ;  /* 0xfffffff00600780c */ /* 0x040fe40003f42270 */
[C---:B------:R-:W-:Y:S02]  /*03f0*/  ISETP.EQ.AND P1, PT, R6.reuse, -0xc, PT ;  /* 0xfffffff40600780c */ /* 0x040fe40003f22270 */
[C---:B------:R-:W-:Y:S02]  /*0400*/  ISETP.EQ.AND P0, PT, R6.reuse, -0x8, PT ;  /* 0xfffffff80600780c */ /* 0x040fe40003f02270 */
[----:B------:R-:W-:-:S03]  /*0410*/  ISETP.EQ.AND P5, PT, R6, RZ, PT ;  /* 0x000000ff0600720c */ /* 0x000fc60003fa2270 */
[--C-:B------:R-:W-:Y:S01]  /*0420*/  @P3 IMAD.MOV.U32 R4, RZ, RZ, R9.reuse ;  /* 0x000000ffff043224 */ /* 0x100fe200078e0009 */
[C---:B------:R-:W-:Y:S01]  /*0430*/  ISETP.EQ.AND P3, PT, R6.reuse, -0x4, PT ;  /* 0xfffffffc0600780c */ /* 0x040fe20003f62270 */
[----:B------:R-:W-:Y:S02]  /*0440*/  @P4 IMAD.MOV.U32 R5, RZ, RZ, R9 ;  /* 0x000000ffff054224 */ /* 0x000fe400078e0009 */
[----:B------:R-:W-:Y:S01]  /*0450*/  @P4 IMAD.MOV.U32 R4, RZ, RZ, R10 ;  /* 0x000000ffff044224 */ /* 0x000fe200078e000a */
[----:B------:R-:W-:Y:S01]  /*0460*/  ISETP.EQ.AND P4, PT, R6, 0x4, PT ;  /* 0x000000040600780c */ /* 0x000fe20003f82270 */
[----:B------:R-:W-:Y:S01]  /*0470*/  @P2 IMAD.MOV.U32 R4, RZ, RZ, R12 ;  /* 0x000000ffff042224 */ /* 0x000fe200078e000c */
[----:B------:R-:W-:Y:S01]  /*0480*/  @P2 MOV R5, R10 ;  /* 0x0000000a00052202 */ /* 0x000fe20000000f00 */
[----:B------:R-:W-:Y:S02]  /*0490*/  @P1 IMAD.MOV.U32 R4, RZ, RZ, R13 ;  /* 0x000000ffff041224 */ /* 0x000fe400078e000d */
[----:B------:R-:W-:-:S02]  /*04a0*/  @P0 IMAD.MOV.U32 R4, RZ, RZ, R14 ;  /* 0x000000ffff040224 */ /* 0x000fc400078e000e */
[----:B------:R-:W-:Y:S02]  /*04b0*/  @P1 IMAD.MOV.U32 R5, RZ, RZ, R12 ;  /* 0x000000ffff051224 */ /* 0x000fe400078e000c */
[----:B------:R-:W-:Y:S02]  /*04c0*/  @P3 IMAD.MOV.U32 R4, RZ, RZ, R15 ;  /* 0x000000ffff043224 */ /* 0x000fe400078e000f */
[----:B------:R-:W-:Y:S02]  /*04d0*/  @P5 IMAD.MOV.U32 R4, RZ, RZ, R11 ;  /* 0x000000ffff045224 */ /* 0x000fe400078e000b */
[----:B------:R-:W-:Y:S01]  /*04e0*/  @P0 IMAD.MOV.U32 R5, RZ, RZ, R13 ;  /* 0x000000ffff050224 */ /* 0x000fe200078e000d */
[----:B------:R-:W-:Y:S01]  /*04f0*/  @P3 MOV R5, R14 ;  /* 0x0000000e00053202 */ /* 0x000fe20000000f00 */
[----:B------:R-:W-:Y:S01]  /*0500*/  @P5 IMAD.MOV.U32 R5, RZ, RZ, R15 ;  /* 0x000000ffff055224 */ /* 0x000fe200078e000f */
[----:B------:R-:W-:Y:S01]  /*0510*/  MOV R8, R4 ;  /* 0x0000000400087202 */ /* 0x000fe20000000f00 */
[----:B------:R-:W-:Y:S01]  /*0520*/  @P4 IMAD.MOV.U32 R5, RZ, RZ, R11 ;  /* 0x000000ffff054224 */ /* 0x000fe200078e000b */
[----:B------:R-:W-:Y:S06]  /*0530*/  @!P6 BRA `(.L_x_4) ;  /* 0x00000000002ce947 */ /* 0x000fec0003800000 */
[----:B------:R-:W-:Y:S01]  /*0540*/  @P2 IMAD.MOV.U32 R4, RZ, RZ, R9 ;  /* 0x000000ffff042224 */ /* 0x000fe200078e0009 */
[----:B------:R-:W-:Y:S01]  /*0550*/  LOP3.LUT R3, R3, 0x1f, RZ, 0xc0, !PT ;  /* 0x0000001f03037812 */ /* 0x000fe200078ec0ff */
[----:B------:R-:W-:Y:S02]  /*0560*/  @P1 IMAD.MOV.U32 R4, RZ, RZ, R10 ;  /* 0x000000ffff041224 */ /* 0x000fe400078e000a */
[----:B------:R-:W-:Y:S01]  /*0570*/  @P0 IMAD.MOV.U32 R4, RZ, RZ, R12 ;  /* 0x000000ffff040224 */ /* 0x000fe200078e000c */
[----:B------:R-:W-:Y:S01]  /*0580*/  ISETP.EQ.AND P0, PT, R6, 0x8, PT ;  /* 0x000000080600780c */ /* 0x000fe20003f02270 */
[----:B------:R-:W-:Y:S01]  /*0590*/  @P3 IMAD.MOV.U32 R4, RZ, RZ, R13 ;  /* 0x000000ffff043224 */ /* 0x000fe200078e000d */
[----:B------:R-:W-:Y:S01]  /*05a0*/  @P5 MOV R4, R14 ;  /* 0x0000000e00045202 */ /* 0x000fe20000000f00 */
[----:B------:R-:W-:Y:S01]  /*05b0*/  @P4 IMAD.MOV.U32 R4, RZ, RZ, R15 ;  /* 0x000000ffff044224 */ /* 0x000fe200078e000f */
[----:B------:R-:W-:-:S09]  /*05c0*/  SHF.L.W.U32.HI R8, R5, R3, R8 ;  /* 0x0000000305087219 */ /* 0x000fd20000010e08 */
[----:B------:R-:W-:-:S05]  /*05d0*/  @P0 IMAD.MOV.U32 R4, RZ, RZ, R11 ;  /* 0x000000ffff040224 */ /* 0x000fca00078e000b */
[----:B------:R-:W-:-:S07]  /*05e0*/  SHF.L.W.U32.HI R5, R4, R3, R5 ;  /* 0x0000000304057219 */ /* 0x000fce0000010e05 */
.L_x_4:
[----:B------:R-:W-:Y:S05]  /*05f0*/  BSYNC.RECONVERGENT B1 ;  /* 0x0000000000017941 */ /* 0x000fea0003800200 */
.L_x_3:
[C-C-:B------:R-:W-:Y:S01]  /*0600*/  SHF.L.W.U32.HI R9, R5.reuse, 0x2, R8.reuse ;  /* 0x0000000205097819 */ /* 0x140fe20000010e08 */
[----:B------:R-:W-:Y:S01]  /*0610*/  IMAD.SHL.U32 R5, R5, 0x4, RZ ;  /* 0x0000000405057824 */ /* 0x000fe200078e00ff */
[----:B------:R-:W-:Y:S01]  /*0620*/  UMOV UR4, 0x54442d19 ;  /* 0x54442d1900047882 */ /* 0x000fe20000000000 */
[----:B------:R-:W-:Y:S01]  /*0630*/  UMOV UR5, 0x3bf921fb ;  /* 0x3bf921fb00057882 */ /* 0x000fe20000000000 */
[----:B------:R-:W-:Y:S02]  /*0640*/  SHF.R.S32.HI R4, RZ, 0x1f, R9 ;  /* 0x0000001fff047819 */ /* 0x000fe40000011409 */
[----:B------:R-:W-:Y:S02]  /*0650*/  SHF.R.U32.HI R3, RZ, 0x1e, R8 ;  /* 0x0000001eff037819 */ /* 0x000fe40000011608 */
[C---:B------:R-:W-:Y:S02]  /*0660*/  LOP3.LUT R6, R4.reuse, R5, RZ, 0x3c, !PT ;  /* 0x0000000504067212 */ /* 0x040fe400078e3cff */
[----:B------:R-:W-:-:S02]  /*0670*/  LOP3.LUT R7, R4, R9, RZ, 0x3c, !PT ;  /* 0x0000000904077212 */ /* 0x000fc400078e3cff */
[----:B------:R-:W-:Y:S02]  /*0680*/  ISETP.GE.AND P0, PT, R2, RZ, PT ;  /* 0x000000ff0200720c */ /* 0x000fe40003f06270 */
[----:B------:R-:W0:Y:S01]  /*0690*/  I2F.F64.S64 R4, R6 ;  /* 0x0000000600047312 */ /* 0x000e220000301c00 */
[C---:B------:R-:W-:Y:S02]  /*06a0*/  LOP3.LUT R0, R9.reuse, R0, RZ, 0x3c, !PT ;  /* 0x0000000009007212 */ /* 0x040fe400078e3cff */
[----:B------:R-:W-:Y:S02]  /*06b0*/  LEA.HI R3, R9, R3, RZ, 0x1 ;  /* 0x0000000309037211 */ /* 0x000fe400078f08ff */
[----:B------:R-:W-:-:S03]  /*06c0*/  ISETP.GE.AND P1, PT, R0, RZ, PT ;  /* 0x000000ff0000720c */ /* 0x000fc60003f26270 */
[----:B------:R-:W-:-:S05]  /*06d0*/  IMAD.MOV R0, RZ, RZ, -R3 ;  /* 0x000000ffff007224 */ /* 0x000fca00078e0a03 */
[----:B------:R-:W-:Y:S01]  /*06e0*/  @!P0 MOV R3, R0 ;  /* 0x0000000000038202 */ /* 0x000fe20000000f00 */
[----:B0-----:R-:W-:-:S10]  /*06f0*/  DMUL R4, R4, UR4 ;  /* 0x0000000404047c28 */ /* 0x001fd40008000000 */
[----:B------:R-:W0:Y:S02]  /*0700*/  F2F.F32.F64 R4, R4 ;  /* 0x0000000400047310 */ /* 0x000e240000301000 */
[----:B0-----:R-:W-:-:S07]  /*0710*/  FSEL R6, -R4, R4, !P1 ;  /* 0x0000000404067208 */ /* 0x001fce0004800100 */
.L_x_1:
[----:B------:R-:W-:Y:S05]  /*0720*/  BSYNC.RECONVERGENT B0 ;  /* 0x0000000000007941 */ /* 0x000fea0003800200 */
.L_x_0:
[----:B------:R-:W-:Y:S01]  /*0730*/  LOP3.LUT R8, R3, 0x1, RZ, 0xc0, !PT ;  /* 0x0000000103087812 */ /* 0x000fe200078ec0ff */
[----:B------:R-:W-:Y:S02]  /*0740*/  IMAD.MOV.U32 R0, RZ, RZ, 0x37cbac00 ;  /* 0x37cbac00ff007424 */ /* 0x000fe400078e00ff */
[----:B------:R-:W-:Y:S01]  /*0750*/  FMUL R7, R6, R6 ;  /* 0x0000000606077220 */ /* 0x000fe20000400000 */
[----:B------:R-:W0:Y:S01]  /*0760*/  LDC.64 R4, c[0x0][0x388] ;  /* 0x0000e200ff047b82 */ /* 0x000e220000000a00 */
[----:B------:R-:W-:Y:S01]  /*0770*/  ISETP.NE.U32.AND P0, PT, R8, 0x1, PT ;  /* 0x000000010800780c */ /* 0x000fe20003f05070 */
[----:B------:R-:W-:Y:S02]  /*0780*/  IMAD.MOV.U32 R8, RZ, RZ, 0x3d2aaabb ;  /* 0x3d2aaabbff087424 */ /* 0x000fe400078e00ff */
[----:B------:R-:W-:Y:S01]  /*0790*/  FFMA R0, R7, R0, -0.0013887860113754868507 ;  /* 0xbab607ed07007423 */ /* 0x000fe20000000000 */
[----:B------:R-:W-:Y:S01]  /*07a0*/  IMAD.MOV.U32 R9, RZ, RZ, 0x3effffff ;  /* 0x3effffffff097424 */ /* 0x000fe200078e00ff */
[----:B------:R-:W-:-:S02]  /*07b0*/  LOP3.LUT P1, RZ, R3, 0x2, RZ, 0xc0, !PT ;  /* 0x0000000203ff7812 */ /* 0x000fc4000782c0ff */
[----:B------:R-:W-:Y:S02]  /*07c0*/  FSEL R8, R8, 0.0083327032625675201416, !P0 ;  /* 0x3c0885e408087808 */ /* 0x000fe40004000000 */
[----:B------:R-:W-:Y:S02]  /*07d0*/  FSEL R0, R0, -0.00019574658654164522886, !P0 ;  /* 0xb94d415300007808 */ /* 0x000fe40004000000 */
[----:B------:R-:W-:-:S03]  /*07e0*/  FSEL R3, -R9, -0.16666662693023681641, !P0 ;  /* 0xbe2aaaa809037808 */ /* 0x000fc60004000100 */
[----:B------:R-:W-:Y:S01]  /*07f0*/  FFMA R8, R7, R0, R8 ;  /* 0x0000000007087223 */ /* 0x000fe20000000008 */
[----:B------:R-:W-:-:S03]  /*0800*/  FSEL R0, R6, 1, P0 ;  /* 0x3f80000006007808 */ /* 0x000fc60000000000 */
[C---:B------:R-:W-:Y:S02]  /*0810*/  FFMA R3, R7.reuse, R8, R3 ;  /* 0x0000000807037223 */ /* 0x040fe40000000003 */
[----:B------:R-:W-:-:S04]  /*0820*/  FFMA R7, R7, R0, RZ ;  /* 0x0000000007077223 */ /* 0x000fc800000000ff */
[----:B------:R-:W-:Y:S01]  /*0830*/  FFMA R3, R7, R3, R0 ;  /* 0x0000000307037223 */ /* 0x000fe20000000000 */
[----:B0-----:R-:W-:-:S04]  /*0840*/  IMAD.WIDE R4, R2, 0x4, R4 ;  /* 0x0000000402047825 */ /* 0x001fc800078e0204 */
[----:B------:R-:W-:-:S05]  /*0850*/  @P1 FADD R3, RZ, -R3 ;  /* 0x80000003ff031221 */ /* 0x000fca0000000000 */
[----:B------:R-:W-:Y:S01]  /*0860*/  STG.E desc[UR6][R4.64], R3 ;  /* 0x0000000304007986 */ /* 0x000fe2000c101906 */
[----:B------:R-:W-:Y:S05]  /*0870*/  EXIT ;  /* 0x000000000000794d */ /* 0x000fea0003800000 */
.L_x_5:
[----:B------:R-:W-:-:S00]  /*0880*/  BRA `(.L_x_5) ;  /* 0xfffffffc00fc7947 */ /* 0x000fc0000383ffff */
[----:B------:R-:W-:-:S00]  /*0890*/  NOP ;  /* 0x0000000000007918 */ /* 0x000fc00000000000 */
        /* <DEDUP_REMOVED lines=14> */
.L_x_6:


//--------------------- .nv.global.init           --------------------------
	.section	.nv.global.init,"aw",@progbits
	.align	4
.nv.global.init:
	.type		__cudart_i2opi_f,@object
	.size		__cudart_i2opi_f,(.L_0 - __cudart_i2opi_f)
__cudart_i2opi_f:
        /*0000*/ 	.byte	0x41, 0x90, 0x43, 0x3c, 0x99, 0x95, 0x62, 0xdb, 0xc0, 0xdd, 0x34, 0xf5, 0xd1, 0x57, 0x27, 0xfc
        /*0010*/ 	.byte	0x29, 0x15, 0x44, 0x4e, 0x6e, 0x83, 0xf9, 0xa2
.L_0:


//--------------------- .nv.shared.reserved.0     --------------------------
	.section	.nv.shared.reserved.0,"aw",@nobits
	.weak		__nv_reservedSMEM_offset_0_alias
	.size		__nv_reservedSMEM_offset_0_alias, 0, 64
	.other		__nv_reservedSMEM_offset_0_alias,@"STO_CUDA_RESERVED_SHARED STV_DEFAULT"
__nv_reservedSMEM_offset_0_alias:
	.zero		0
	.zero		64


//--------------------- .nv.constant0._Z6vecAddPfS_ --------------------------
	.section	.nv.constant0._Z6vecAddPfS_,"a",@progbits
	.sectionflags	@""
	.align	4
.nv.constant0._Z6vecAddPfS_:
	.zero		912


//--------------------- SYMBOLS --------------------------

	.type		.nv.reservedSmem.offset0,@object
	.size		.nv.reservedSmem.offset0,0x4
